	.headerflags	@"EF_CUDA_TEXMODE_UNIFIED EF_CUDA_64BIT_ADDRESS EF_CUDA_ACCELERATORS EF_CUDA_SM90 EF_CUDA_VIRTUAL_SM(EF_CUDA_SM90)"
	.elftype	@"ET_EXEC"


//--------------------- .nv.info                  --------------------------
	.section	.nv.info,"",@"SHT_CUDA_INFO"
	.align	4


	//----- nvinfo : EIATTR_REGCOUNT
	.align		4
        /*0000*/ 	.byte	0x04, 0x2f
        /*0002*/ 	.short	(.L_2 - .L_1)
	.align		4
.L_1:
        /*0004*/ 	.word	index@(kda_gate_fwd_kernel)
        /*0008*/ 	.word	0x00000020


	//----- nvinfo : EIATTR_FRAME_SIZE
	.align		4
.L_2:
        /*000c*/ 	.byte	0x04, 0x11
        /*000e*/ 	.short	(.L_4 - .L_3)
	.align		4
.L_3:
        /*0010*/ 	.word	index@(kda_gate_fwd_kernel)
        /*0014*/ 	.word	0x00000000


	//----- nvinfo : EIATTR_MIN_STACK_SIZE
	.align		4
.L_4:
        /*0018*/ 	.byte	0x04, 0x12
        /*001a*/ 	.short	(.L_6 - .L_5)
	.align		4
.L_5:
        /*001c*/ 	.word	index@(kda_gate_fwd_kernel)
        /*0020*/ 	.word	0x00000000
.L_6:


//--------------------- .nv.info.kda_gate_fwd_kernel --------------------------
	.section	.nv.info.kda_gate_fwd_kernel,"",@"SHT_CUDA_INFO"
	.sectionflags	@""
	.align	4


	//----- nvinfo : EIATTR_CUDA_API_VERSION
	.align		4
        /*0000*/ 	.byte	0x04, 0x37
        /*0002*/ 	.short	(.L_8 - .L_7)
.L_7:
        /*0004*/ 	.word	0x00000080


	//----- nvinfo : EIATTR_KPARAM_INFO
	.align		4
.L_8:
        /*0008*/ 	.byte	0x04, 0x17
        /*000a*/ 	.short	(.L_10 - .L_9)
.L_9:
        /*000c*/ 	.word	0x00000000
        /*0010*/ 	.short	0x0006
        /*0012*/ 	.short	0x0028
        /*0014*/ 	.byte	0x00, 0xf4, 0x21, 0x00


	//----- nvinfo : EIATTR_KPARAM_INFO
	.align		4
.L_10:
        /*0018*/ 	.byte	0x04, 0x17
        /*001a*/ 	.short	(.L_12 - .L_11)
.L_11:
        /*001c*/ 	.word	0x00000000
        /*0020*/ 	.short	0x0005
        /*0022*/ 	.short	0x0020
        /*0024*/ 	.byte	0x00, 0xf4, 0x21, 0x00


	//----- nvinfo : EIATTR_KPARAM_INFO
	.align		4
.L_12:
        /*0028*/ 	.byte	0x04, 0x17
        /*002a*/ 	.short	(.L_14 - .L_13)
.L_13:
        /*002c*/ 	.word	0x00000000
        /*0030*/ 	.short	0x0004
        /*0032*/ 	.short	0x001c
        /*0034*/ 	.byte	0x00, 0xf0, 0x11, 0x00


	//----- nvinfo : EIATTR_KPARAM_INFO
	.align		4
.L_14:
        /*0038*/ 	.byte	0x04, 0x17
        /*003a*/ 	.short	(.L_16 - .L_15)
.L_15:
        /*003c*/ 	.word	0x00000000
        /*0040*/ 	.short	0x0003
        /*0042*/ 	.short	0x0018
        /*0044*/ 	.byte	0x00, 0xf0, 0x11, 0x00


	//----- nvinfo : EIATTR_KPARAM_INFO
	.align		4
.L_16:
        /*0048*/ 	.byte	0x04, 0x17
        /*004a*/ 	.short	(.L_18 - .L_17)
.L_17:
        /*004c*/ 	.word	0x00000000
        /*0050*/ 	.short	0x0002
        /*0052*/ 	.short	0x0010
        /*0054*/ 	.byte	0x00, 0xf4, 0x21, 0x00


	//----- nvinfo : EIATTR_KPARAM_INFO
	.align		4
.L_18:
        /*0058*/ 	.byte	0x04, 0x17
        /*005a*/ 	.short	(.L_20 - .L_19)
.L_19:
        /*005c*/ 	.word	0x00000000
        /*0060*/ 	.short	0x0001
        /*0062*/ 	.short	0x0008
        /*0064*/ 	.byte	0x00, 0xf4, 0x21, 0x00


	//----- nvinfo : EIATTR_KPARAM_INFO
	.align		4
.L_20:
        /*0068*/ 	.byte	0x04, 0x17
        /*006a*/ 	.short	(.L_22 - .L_21)
.L_21:
        /*006c*/ 	.word	0x00000000
        /*0070*/ 	.short	0x0000
        /*0072*/ 	.short	0x0000
        /*0074*/ 	.byte	0x00, 0xf4, 0x21, 0x00


	//----- nvinfo : EIATTR_SPARSE_MMA_MASK
	.align		4
.L_22:
        /*0078*/ 	.byte	0x03, 0x50
        /*007a*/ 	.short	0x0000


	//----- nvinfo : EIATTR_MAXREG_COUNT
	.align		4
        /*007c*/ 	.byte	0x03, 0x1b
        /*007e*/ 	.short	0x00ff


	//----- nvinfo : EIATTR_EXIT_INSTR_OFFSETS
	.align		4
        /*0080*/ 	.byte	0x04, 0x1c
        /*0082*/ 	.short	(.L_24 - .L_23)


	//   ....[0]....
.L_23:
        /*0084*/ 	.word	0x00001380


	//   ....[1]....
        /*0088*/ 	.word	0x000013a0


	//----- nvinfo : EIATTR_REQNTID
	.align		4
.L_24:
        /*008c*/ 	.byte	0x04, 0x10
        /*008e*/ 	.short	(.L_26 - .L_25)
.L_25:
        /*0090*/ 	.word	0x00000080
        /*0094*/ 	.word	0x00000001
        /*0098*/ 	.word	0x00000001


	//----- nvinfo : EIATTR_CBANK_PARAM_SIZE
	.align		4
.L_26:
        /*009c*/ 	.byte	0x03, 0x19
        /*009e*/ 	.short	0x0030


	//----- nvinfo : EIATTR_PARAM_CBANK
	.align		4
        /*00a0*/ 	.byte	0x04, 0x0a
        /*00a2*/ 	.short	(.L_28 - .L_27)
	.align		4
.L_27:
        /*00a4*/ 	.word	index@(.nv.constant0.kda_gate_fwd_kernel)
        /*00a8*/ 	.short	0x0210
        /*00aa*/ 	.short	0x0030


	//----- nvinfo : EIATTR_SW_WAR
	.align		4
.L_28:
        /*00ac*/ 	.byte	0x04, 0x36
        /*00ae*/ 	.short	(.L_30 - .L_29)
.L_29:
        /*00b0*/ 	.word	0x00000008
.L_30:


//--------------------- .nv.callgraph             --------------------------
	.section	.nv.callgraph,"",@"SHT_CUDA_CALLGRAPH"
	.align	4
	.sectionentsize	8
	.align		4
        /*0000*/ 	.word	0x00000000
	.align		4
        /*0004*/ 	.word	0xffffffff
	.align		4
        /*0008*/ 	.word	0x00000000
	.align		4
        /*000c*/ 	.word	0xfffffffe
	.align		4
        /*0010*/ 	.word	0x00000000
	.align		4
        /*0014*/ 	.word	0xfffffffd
	.align		4
        /*0018*/ 	.word	0x00000000
	.align		4
        /*001c*/ 	.word	0xfffffffc


//--------------------- .nv.constant4             --------------------------
	.section	.nv.constant4,"a",@progbits
	.align	8
	.align		8
.nv.constant4:
        /*0000*/ 	.dword	_$_str


//--------------------- .text.kda_gate_fwd_kernel --------------------------
	.section	.text.kda_gate_fwd_kernel,"ax",@progbits
	.align	128
        .global         kda_gate_fwd_kernel
        .type           kda_gate_fwd_kernel,@function
        .size           kda_gate_fwd_kernel,(.L_x_1 - kda_gate_fwd_kernel)
        .other          kda_gate_fwd_kernel,@"STO_CUDA_ENTRY STV_DEFAULT"
kda_gate_fwd_kernel:
.text.kda_gate_fwd_kernel:
[----:B------:R-:W0:Y:S01]  /*0000*/  LDC R1, c[0x0][0x28] ;  /* 0x00000a00ff017b82 */ /* 0x000e220000000800 */
[----:B------:R-:W1:Y:S07]  /*0010*/  S2R R2, SR_TID.X ;  /* 0x0000000000027919 */ /* 0x000e6e0000002100 */
[----:B------:R-:W2:Y:S01]  /*0020*/  S2UR UR6, SR_CTAID.Y ;  /* 0x00000000000679c3 */ /* 0x000ea20000002600 */
[----:B------:R-:W-:Y:S01]  /*0030*/  ULDC.64 UR14, c[0x0][0x228] ;  /* 0x00008a00000e7ab9 */ /* 0x000fe20000000a00 */
[----:B------:R-:W-:Y:S01]  /*0040*/  HFMA2.MMA R3, -RZ, RZ, 0, 0 ;  /* 0x00000000ff037435 */ /* 0x000fe200000001ff */
[----:B------:R-:W3:Y:S01]  /*0050*/  S2R R0, SR_CTAID.X ;  /* 0x0000000000007919 */ /* 0x000ee20000002500 */
[----:B------:R-:W-:Y:S01]  /*0060*/  UIMAD UR4, UR15, 0xc, URZ ;  /* 0x0000000c0f0478a4 */ /* 0x000fe2000f8e023f */
[----:B------:R-:W-:Y:S01]  /*0070*/  CS2R R8, SRZ ;  /* 0x0000000000087805 */ /* 0x000fe2000001ff00 */
[----:B------:R-:W-:Y:S01]  /*0080*/  USHF.R.S32.HI UR12, URZ, 0x1f, UR14 ;  /* 0x0000001f3f0c7899 */ /* 0x000fe2000801140e */
[----:B------:R-:W-:Y:S01]  /*0090*/  CS2R R10, SRZ ;  /* 0x00000000000a7805 */ /* 0x000fe2000001ff00 */
[----:B------:R-:W-:Y:S01]  /*00a0*/  USHF.R.S32.HI UR13, URZ, 0x1f, UR4 ;  /* 0x0000001f3f0d7899 */ /* 0x000fe20008011404 */
[----:B------:R-:W-:Y:S01]  /*00b0*/  ULDC.64 UR8, c[0x0][0x210] ;  /* 0x0000840000087ab9 */ /* 0x000fe20000000a00 */
[----:B------:R-:W-:Y:S01]  /*00c0*/  ULDC.64 UR10, c[0x0][0x208] ;  /* 0x00008200000a7ab9 */ /* 0x000fe20000000a00 */
[----:B--2---:R-:W-:-:S02]  /*00d0*/  UIMAD UR7, UR6, 0x30, URZ ;  /* 0x00000030060778a4 */ /* 0x004fc4000f8e023f */
[----:B------:R-:W-:Y:S02]  /*00e0*/  UIMAD UR5, UR6, 0xc, URZ ;  /* 0x0000000c060578a4 */ /* 0x000fe4000f8e023f */
[----:B------:R-:W-:Y:S01]  /*00f0*/  UIADD3 UR7, UP0, UR7, UR8, URZ ;  /* 0x0000000807077290 */ /* 0x000fe2000ff1e03f */
[----:B-1----:R-:W-:-:S03]  /*0100*/  SHF.R.U32.HI R5, RZ, 0x2, R2 ;  /* 0x00000002ff057819 */ /* 0x002fc60000011602 */
[----:B------:R-:W-:Y:S01]  /*0110*/  ULEA.HI.X UR8, UR5, UR9, URZ, 0x2, UP0 ;  /* 0x0000000905087291 */ /* 0x000fe200080f143f */
[----:B------:R-:W-:Y:S02]  /*0120*/  SHF.L.U32 R2, R2, 0x2, RZ ;  /* 0x0000000202027819 */ /* 0x000fe400000006ff */
[----:B---3--:R-:W-:Y:S02]  /*0130*/  SHF.L.U32 R0, R0, 0x6, RZ ;  /* 0x0000000600007819 */ /* 0x008fe400000006ff */
[----:B------:R-:W-:Y:S02]  /*0140*/  SGXT.U32 R5, R5, 0x5 ;  /* 0x000000050505781a */ /* 0x000fe40000000000 */
[----:B------:R-:W-:Y:S02]  /*0150*/  SHF.R.S32.HI R16, RZ, 0x1f, R0 ;  /* 0x0000001fff107819 */ /* 0x000fe40000011400 */
[----:B------:R-:W-:Y:S02]  /*0160*/  LOP3.LUT R13, R5, R0, RZ, 0xfc, !PT ;  /* 0x00000000050d7212 */ /* 0x000fe400078efcff */
[----:B------:R-:W-:Y:S01]  /*0170*/  LOP3.LUT R2, R2, 0xc, RZ, 0xc0, !PT ;  /* 0x0000000c02027812 */ /* 0x000fe200078ec0ff */
[----:B------:R-:W-:Y:S01]  /*0180*/  IMAD R14, R16, UR4, RZ ;  /* 0x00000004100e7c24 */ /* 0x000fe2000f8e02ff */
[----:B------:R-:W-:-:S02]  /*0190*/  ISETP.GT.AND P1, PT, R0, -0x1, PT ;  /* 0xffffffff0000780c */ /* 0x000fc40003f24270 */
[C---:B------:R-:W-:Y:S01]  /*01a0*/  ISETP.LT.U32.AND P0, PT, R13.reuse, UR14, PT ;  /* 0x0000000e0d007c0c */ /* 0x040fe2000bf01070 */
[C---:B------:R-:W-:Y:S02]  /*01b0*/  IMAD R7, R13.reuse, UR13, R14 ;  /* 0x0000000d0d077c24 */ /* 0x040fe4000f8e020e */
[----:B------:R-:W-:Y:S01]  /*01c0*/  IMAD.WIDE.U32 R12, R13, UR4, R2 ;  /* 0x000000040d0c7c25 */ /* 0x000fe2000f8e0002 */
[----:B------:R-:W-:-:S04]  /*01d0*/  ISETP.LT.AND.EX P0, PT, R16, UR12, P1, P0 ;  /* 0x0000000c10007c0c */ /* 0x000fc80008f01300 */
[----:B------:R-:W-:Y:S02]  /*01e0*/  IADD3 R7, R13, R7, RZ ;  /* 0x000000070d077210 */ /* 0x000fe40007ffe0ff */
[----:B------:R-:W-:Y:S02]  /*01f0*/  SHF.L.U32 R15, R12, 0x2, RZ ;  /* 0x000000020c0f7819 */ /* 0x000fe400000006ff */
[----:B------:R-:W-:Y:S02]  /*0200*/  ISETP.NE.U32.AND P0, PT, R2, 0xc, P0 ;  /* 0x0000000c0200780c */ /* 0x000fe40000705070 */
[----:B------:R-:W-:Y:S02]  /*0210*/  SHF.L.U64.HI R12, R12, 0x2, R7 ;  /* 0x000000020c0c7819 */ /* 0x000fe40000010207 */
[----:B------:R-:W-:-:S04]  /*0220*/  IADD3 R6, P2, R15, UR7, RZ ;  /* 0x000000070f067c10 */ /* 0x000fc8000ff5e0ff */
[----:B------:R-:W-:-:S05]  /*0230*/  IADD3.X R7, R12, UR8, RZ, P2, !PT ;  /* 0x000000080c077c10 */ /* 0x000fca00097fe4ff */
[----:B------:R1:W2:Y:S01]  /*0240*/  @P0 LDG.E.128 R8, desc[UR10][R6.64] ;  /* 0x0000000a06080981 */ /* 0x0002a2000c1e1d00 */
[----:B------:R-:W-:-:S04]  /*0250*/  LOP3.LUT R13, R0, 0x20, R5, 0xfe, !PT ;  /* 0x00000020000d7812 */ /* 0x000fc800078efe05 */
[C---:B------:R-:W-:Y:S01]  /*0260*/  ISETP.LT.U32.AND P2, PT, R13.reuse, UR14, PT ;  /* 0x0000000e0d007c0c */ /* 0x040fe2000bf41070 */
[----:B------:R-:W-:-:S03]  /*0270*/  IMAD.WIDE.U32 R4, R13, UR4, R2 ;  /* 0x000000040d047c25 */ /* 0x000fc6000f8e0002 */
[----:B------:R-:W-:Y:S01]  /*0280*/  ISETP.LT.AND.EX P1, PT, R16, UR12, P1, P2 ;  /* 0x0000000c10007c0c */ /* 0x000fe20008f21320 */
[----:B------:R-:W-:Y:S01]  /*0290*/  IMAD R13, R13, UR13, R14 ;  /* 0x0000000d0d0d7c24 */ /* 0x000fe2000f8e020e */
[----:B------:R-:W-:Y:S02]  /*02a0*/  SHF.L.U32 R14, R4, 0x2, RZ ;  /* 0x00000002040e7819 */ /* 0x000fe400000006ff */
[----:B-1----:R-:W-:Y:S02]  /*02b0*/  CS2R R6, SRZ ;  /* 0x0000000000067805 */ /* 0x002fe4000001ff00 */
[----:B------:R-:W-:Y:S02]  /*02c0*/  ISETP.NE.U32.AND P1, PT, R2, 0xc, P1 ;  /* 0x0000000c0200780c */ /* 0x000fe40000f25070 */
[----:B------:R-:W-:Y:S02]  /*02d0*/  IADD3 R13, R5, R13, RZ ;  /* 0x0000000d050d7210 */ /* 0x000fe40007ffe0ff */
[----:B------:R-:W-:-:S02]  /*02e0*/  IADD3 R2, P2, R14, UR7, RZ ;  /* 0x000000070e027c10 */ /* 0x000fc4000ff5e0ff */
[----:B------:R-:W-:Y:S02]  /*02f0*/  SHF.L.U64.HI R13, R4, 0x2, R13 ;  /* 0x00000002040d7819 */ /* 0x000fe4000001020d */
[----:B------:R-:W-:Y:S02]  /*0300*/  CS2R R4, SRZ ;  /* 0x0000000000047805 */ /* 0x000fe4000001ff00 */
[----:B------:R-:W-:Y:S01]  /*0310*/  IADD3.X R3, R13, UR8, RZ, P2, !PT ;  /* 0x000000080d037c10 */ /* 0x000fe200097fe4ff */
[----:B------:R-:W-:-:S04]  /*0320*/  ULDC.64 UR8, c[0x0][0x218] ;  /* 0x0000860000087ab9 */ /* 0x000fc80000000a00 */
[----:B------:R-:W3:Y:S01]  /*0330*/  @P1 LDG.E.128 R4, desc[UR10][R2.64] ;  /* 0x0000000a02041981 */ /* 0x000ee2000c1e1d00 */
[----:B------:R-:W-:-:S04]  /*0340*/  ULEA UR4, UP0, UR6, UR8, 0x2 ;  /* 0x0000000806047291 */ /* 0x000fc8000f80103f */
[----:B------:R-:W-:Y:S01]  /*0350*/  ULEA.HI.X UR6, UR6, UR9, URZ, 0x2, UP0 ;  /* 0x0000000906067291 */ /* 0x000fe200080f143f */
[----:B--2---:R-:W-:Y:S01]  /*0360*/  FMUL R16, R8, 1.4426950216293334961 ;  /* 0x3fb8aa3b08107820 */ /* 0x004fe20000400000 */
[----:B------:R-:W-:Y:S01]  /*0370*/  FMUL R18, R9, 1.4426950216293334961 ;  /* 0x3fb8aa3b09127820 */ /* 0x000fe20000400000 */
[----:B------:R-:W-:-:S03]  /*0380*/  FMUL R19, R10, 1.4426950216293334961 ;  /* 0x3fb8aa3b0a137820 */ /* 0x000fc60000400000 */
[----:B------:R-:W-:Y:S02]  /*0390*/  FSETP.GEU.AND P2, PT, R16, -126, PT ;  /* 0xc2fc00001000780b */ /* 0x000fe40003f4e000 */
[----:B------:R-:W-:-:S11]  /*03a0*/  FSETP.GEU.AND P3, PT, R19, -126, PT ;  /* 0xc2fc00001300780b */ /* 0x000fd60003f6e000 */
[----:B------:R-:W-:Y:S02]  /*03b0*/  @!P2 FMUL R16, R16, 0.5 ;  /* 0x3f0000001010a820 */ /* 0x000fe40000400000 */
[----:B------:R-:W-:Y:S02]  /*03c0*/  @!P3 FMUL R19, R19, 0.5 ;  /* 0x3f0000001313b820 */ /* 0x000fe40000400000 */
[----:B------:R1:W2:Y:S01]  /*03d0*/  MUFU.EX2 R17, R16 ;  /* 0x0000001000117308 */ /* 0x0002a20000000800 */
[----:B---3--:R-:W-:-:S07]  /*03e0*/  FMUL R26, R6, 1.4426950216293334961 ;  /* 0x3fb8aa3b061a7820 */ /* 0x008fce0000400000 */
[----:B------:R-:W3:Y:S01]  /*03f0*/  MUFU.EX2 R23, R19 ;  /* 0x0000001300177308 */ /* 0x000ee20000000800 */
[----:B-1----:R-:W-:Y:S01]  /*0400*/  MOV R16, 0x3e055027 ;  /* 0x3e05502700107802 */ /* 0x002fe20000000f00 */
[----:B--2---:R-:W-:Y:S01]  /*0410*/  @!P2 FMUL R17, R17, R17 ;  /* 0x000000111111a220 */ /* 0x004fe20000400000 */
[----:B------:R-:W-:-:S03]  /*0420*/  FSETP.GEU.AND P2, PT, R18, -126, PT ;  /* 0xc2fc00001200780b */ /* 0x000fc60003f4e000 */
[----:B------:R-:W-:Y:S01]  /*0430*/  FADD R17, R17, 1 ;  /* 0x3f80000011117421 */ /* 0x000fe20000000000 */
[----:B---3--:R-:W-:-:S04]  /*0440*/  @!P3 FMUL R23, R23, R23 ;  /* 0x000000171717b220 */ /* 0x008fc80000400000 */
[C---:B------:R-:W-:Y:S02]  /*0450*/  IADD3 R0, R17.reuse, -0x3f2aaaab, RZ ;  /* 0xc0d5555511007810 */ /* 0x040fe40007ffe0ff */
[----:B------:R-:W-:Y:S01]  /*0460*/  FSETP.NEU.AND P4, PT, R17, RZ, PT ;  /* 0x000000ff1100720b */ /* 0x000fe20003f8d000 */
[----:B------:R-:W-:Y:S01]  /*0470*/  FADD R23, R23, 1 ;  /* 0x3f80000017177421 */ /* 0x000fe20000000000 */
[----:B------:R-:W-:Y:S01]  /*0480*/  LOP3.LUT R0, R0, 0xff800000, RZ, 0xc0, !PT ;  /* 0xff80000000007812 */ /* 0x000fe200078ec0ff */
[----:B------:R-:W-:-:S03]  /*0490*/  @!P2 FMUL R18, R18, 0.5 ;  /* 0x3f0000001212a820 */ /* 0x000fc60000400000 */
[-C--:B------:R-:W-:Y:S01]  /*04a0*/  IADD3 R3, R17, -R0.reuse, RZ ;  /* 0x8000000011037210 */ /* 0x080fe20007ffe0ff */
[----:B------:R1:W2:Y:S01]  /*04b0*/  MUFU.EX2 R20, R18 ;  /* 0x0000001200147308 */ /* 0x0002a20000000800 */
[----:B------:R-:W-:Y:S02]  /*04c0*/  IADD3 R22, R23, -0x3f2aaaab, RZ ;  /* 0xc0d5555517167810 */ /* 0x000fe40007ffe0ff */
[----:B------:R-:W-:Y:S01]  /*04d0*/  I2FP.F32.S32 R0, R0 ;  /* 0x0000000000007245 */ /* 0x000fe20000201400 */
[----:B------:R-:W-:Y:S01]  /*04e0*/  FADD R3, R3, -1 ;  /* 0xbf80000003037421 */ /* 0x000fe20000000000 */
[----:B------:R-:W-:-:S03]  /*04f0*/  ISETP.GE.U32.AND P6, PT, R23, 0x7f800000, PT ;  /* 0x7f8000001700780c */ /* 0x000fc60003fc6070 */
[----:B------:R-:W-:Y:S01]  /*0500*/  FFMA.FTZ R2, R3, -R16, 0.14084610342979431152 ;  /* 0x3e1039f603027423 */ /* 0x000fe20000010810 */
[----:B-1----:R-:W-:Y:S01]  /*0510*/  FMUL R18, R11, 1.4426950216293334961 ;  /* 0x3fb8aa3b0b127820 */ /* 0x002fe20000400000 */
[----:B------:R-:W-:Y:S02]  /*0520*/  FFMA.FTZ R0, R0, 1.1920928955078125e-07, RZ ;  /* 0x3400000000007823 */ /* 0x000fe400000100ff */
[C---:B------:R-:W-:Y:S02]  /*0530*/  FFMA.FTZ R2, R3.reuse, R2, -0.12148627638816833496 ;  /* 0xbdf8cdcc03027423 */ /* 0x040fe40000010002 */
[----:B------:R-:W-:Y:S02]  /*0540*/  FSETP.GEU.AND P3, PT, R18, -126, PT ;  /* 0xc2fc00001200780b */ /* 0x000fe40003f6e000 */
[----:B------:R-:W-:Y:S01]  /*0550*/  FFMA.FTZ R2, R3, R2, 0.13980610668659210205 ;  /* 0x3e0f295503027423 */ /* 0x000fe20000010002 */
[----:B--2---:R-:W-:Y:S01]  /*0560*/  @!P2 FMUL R20, R20, R20 ;  /* 0x000000141414a220 */ /* 0x004fe20000400000 */
[----:B------:R-:W-:-:S02]  /*0570*/  ISETP.GE.U32.AND P2, PT, R17, 0x7f800000, PT ;  /* 0x7f8000001100780c */ /* 0x000fc40003f46070 */
[----:B------:R-:W-:Y:S01]  /*0580*/  FFMA.FTZ R2, R3, R2, -0.16684235632419586182 ;  /* 0xbe2ad8b903027423 */ /* 0x000fe20000010002 */
[----:B------:R-:W-:-:S03]  /*0590*/  FADD R20, R20, 1 ;  /* 0x3f80000014147421 */ /* 0x000fc60000000000 */
[C---:B------:R-:W-:Y:S02]  /*05a0*/  FFMA.FTZ R2, R3.reuse, R2, 0.20012299716472625732 ;  /* 0x3e4ced0b03027423 */ /* 0x040fe40000010002 */
[----:B------:R-:W-:Y:S01]  /*05b0*/  IADD3 R21, R20, -0x3f2aaaab, RZ ;  /* 0xc0d5555514157810 */ /* 0x000fe20007ffe0ff */
[----:B------:R-:W-:Y:S01]  /*05c0*/  @!P3 FMUL R18, R18, 0.5 ;  /* 0x3f0000001212b820 */ /* 0x000fe20000400000 */
[----:B------:R-:W-:Y:S01]  /*05d0*/  FFMA.FTZ R2, R3, R2, -0.24999669194221496582 ;  /* 0xbe7fff2203027423 */ /* 0x000fe20000010002 */
[C---:B------:R-:W-:Y:S02]  /*05e0*/  ISETP.GE.U32.AND P5, PT, R20.reuse, 0x7f800000, PT ;  /* 0x7f8000001400780c */ /* 0x040fe40003fa6070 */
[----:B------:R-:W-:Y:S01]  /*05f0*/  LOP3.LUT R21, R21, 0xff800000, RZ, 0xc0, !PT ;  /* 0xff80000015157812 */ /* 0x000fe200078ec0ff */
[C---:B------:R-:W-:Y:S01]  /*0600*/  FFMA.FTZ R2, R3.reuse, R2, 0.33333182334899902344 ;  /* 0x3eaaaa7803027423 */ /* 0x040fe20000010002 */
[----:B------:R-:W1:Y:S02]  /*0610*/  MUFU.EX2 R18, R18 ;  /* 0x0000001200127308 */ /* 0x000e640000000800 */
[----:B------:R-:W-:Y:S01]  /*0620*/  IADD3 R19, R20, -R21, RZ ;  /* 0x8000001514137210 */ /* 0x000fe20007ffe0ff */
[----:B------:R-:W-:-:S04]  /*0630*/  FFMA.FTZ R2, R3, R2, -0.5 ;  /* 0xbf00000003027423 */ /* 0x000fc80000010002 */
[----:B------:R-:W-:Y:S01]  /*0640*/  FMUL R2, R3, R2 ;  /* 0x0000000203027220 */ /* 0x000fe20000400000 */
[----:B------:R-:W-:-:S03]  /*0650*/  FADD R19, R19, -1 ;  /* 0xbf80000013137421 */ /* 0x000fc60000000000 */
[----:B------:R-:W-:Y:S01]  /*0660*/  FFMA.FTZ R3, R3, R2, R3 ;  /* 0x0000000203037223 */ /* 0x000fe20000010003 */
[----:B------:R-:W-:Y:S02]  /*0670*/  LOP3.LUT R2, R22, 0xff800000, RZ, 0xc0, !PT ;  /* 0xff80000016027812 */ /* 0x000fe400078ec0ff */
[----:B------:R-:W-:Y:S01]  /*0680*/  @P2 MOV R22, 0x7f800000 ;  /* 0x7f80000000162802 */ /* 0x000fe20000000f00 */
[----:B------:R-:W-:Y:S01]  /*0690*/  FFMA.FTZ R3, R0, 0.69314718246459960938, R3 ;  /* 0x3f31721800037823 */ /* 0x000fe20000010003 */
[----:B------:R-:W-:Y:S01]  /*06a0*/  IADD3 R27, R23, -R2, RZ ;  /* 0x80000002171b7210 */ /* 0x000fe20007ffe0ff */
[----:B------:R-:W-:Y:S01]  /*06b0*/  FFMA.FTZ R0, R19, -R16, 0.14084610342979431152 ;  /* 0x3e1039f613007423 */ /* 0x000fe20000010810 */
[----:B-1----:R-:W-:Y:S01]  /*06c0*/  @!P3 FMUL R18, R18, R18 ;  /* 0x000000121212b220 */ /* 0x002fe20000400000 */
[----:B------:R-:W-:Y:S01]  /*06d0*/  @P2 FFMA.FTZ R3, R17, R22, +INF ;  /* 0x7f80000011032423 */ /* 0x000fe20000010016 */
[----:B------:R-:W-:Y:S01]  /*06e0*/  FMUL R17, R4, 1.4426950216293334961 ;  /* 0x3fb8aa3b04117820 */ /* 0x000fe20000400000 */
[----:B------:R-:W-:Y:S01]  /*06f0*/  FADD R27, R27, -1 ;  /* 0xbf8000001b1b7421 */ /* 0x000fe20000000000 */
[----:B------:R-:W-:Y:S01]  /*0700*/  FFMA.FTZ R0, R19, R0, -0.12148627638816833496 ;  /* 0xbdf8cdcc13007423 */ /* 0x000fe20000010000 */
[----:B------:R-:W-:-:S02]  /*0710*/  FSETP.GEU.AND P2, PT, R26, -126, PT ;  /* 0xc2fc00001a00780b */ /* 0x000fc40003f4e000 */
[----:B------:R-:W-:Y:S01]  /*0720*/  FFMA.FTZ R22, R27, -R16, 0.14084610342979431152 ;  /* 0x3e1039f61b167423 */ /* 0x000fe20000010810 */
[----:B------:R-:W-:Y:S01]  /*0730*/  FFMA.FTZ R0, R19, R0, 0.13980610668659210205 ;  /* 0x3e0f295513007423 */ /* 0x000fe20000010000 */
[----:B------:R-:W-:Y:S02]  /*0740*/  FSETP.GEU.AND P3, PT, R17, -126, PT ;  /* 0xc2fc00001100780b */ /* 0x000fe40003f6e000 */
[----:B------:R-:W-:Y:S01]  /*0750*/  FFMA.FTZ R22, R27, R22, -0.12148627638816833496 ;  /* 0xbdf8cdcc1b167423 */ /* 0x000fe20000010016 */
[----:B------:R-:W-:Y:S01]  /*0760*/  FFMA.FTZ R0, R19, R0, -0.16684235632419586182 ;  /* 0xbe2ad8b913007423 */ /* 0x000fe20000010000 */
[----:B------:R-:W-:Y:S02]  /*0770*/  I2FP.F32.S32 R2, R2 ;  /* 0x0000000200027245 */ /* 0x000fe40000201400 */
[----:B------:R-:W-:Y:S01]  /*0780*/  FFMA.FTZ R22, R27, R22, 0.13980610668659210205 ;  /* 0x3e0f29551b167423 */ /* 0x000fe20000010016 */
[----:B------:R-:W-:Y:S02]  /*0790*/  FFMA.FTZ R0, R19, R0, 0.20012299716472625732 ;  /* 0x3e4ced0b13007423 */ /* 0x000fe40000010000 */
[----:B------:R-:W-:Y:S01]  /*07a0*/  @!P2 FMUL R26, R26, 0.5 ;  /* 0x3f0000001a1aa820 */ /* 0x000fe20000400000 */
[----:B------:R-:W-:Y:S01]  /*07b0*/  FFMA.FTZ R24, R27, R22, -0.16684235632419586182 ;  /* 0xbe2ad8b91b187423 */ /* 0x000fe20000010016 */
[----:B------:R-:W-:Y:S01]  /*07c0*/  FADD R22, R18, 1 ;  /* 0x3f80000012167421 */ /* 0x000fe20000000000 */
[----:B------:R-:W-:Y:S01]  /*07d0*/  FFMA.FTZ R0, R19, R0, -0.24999669194221496582 ;  /* 0xbe7fff2213007423 */ /* 0x000fe20000010000 */
[----:B------:R-:W-:Y:S01]  /*07e0*/  @!P3 FMUL R17, R17, 0.5 ;  /* 0x3f0000001111b820 */ /* 0x000fe20000400000 */
[----:B------:R-:W-:Y:S01]  /*07f0*/  FFMA.FTZ R24, R27, R24, 0.20012299716472625732 ;  /* 0x3e4ced0b1b187423 */ /* 0x000fe20000010018 */
[----:B------:R-:W-:Y:S01]  /*0800*/  FFMA.FTZ R2, R2, 1.1920928955078125e-07, RZ ;  /* 0x3400000002027823 */ /* 0x000fe200000100ff */
[----:B------:R-:W-:Y:S01]  /*0810*/  IADD3 R25, R22, -0x3f2aaaab, RZ ;  /* 0xc0d5555516197810 */ /* 0x000fe20007ffe0ff */
[----:B------:R-:W-:Y:S01]  /*0820*/  FFMA.FTZ R0, R19, R0, 0.33333182334899902344 ;  /* 0x3eaaaa7813007423 */ /* 0x000fe20000010000 */
[----:B------:R-:W-:Y:S01]  /*0830*/  FFMA.FTZ R24, R27, R24, -0.24999669194221496582 ;  /* 0xbe7fff221b187423 */ /* 0x000fe20000010018 */
[----:B------:R-:W1:Y:S01]  /*0840*/  MUFU.EX2 R17, R17 ;  /* 0x0000001100117308 */ /* 0x000e620000000800 */
[----:B------:R-:W-:Y:S01]  /*0850*/  LOP3.LUT R25, R25, 0xff800000, RZ, 0xc0, !PT ;  /* 0xff80000019197812 */ /* 0x000fe200078ec0ff */
[----:B------:R-:W-:Y:S01]  /*0860*/  FFMA.FTZ R0, R19, R0, -0.5 ;  /* 0xbf00000013007423 */ /* 0x000fe20000010000 */
[----:B------:R-:W-:-:S02]  /*0870*/  FFMA.FTZ R24, R27, R24, 0.33333182334899902344 ;  /* 0x3eaaaa781b187423 */ /* 0x000fc40000010018 */
[----:B------:R-:W-:Y:S01]  /*0880*/  IADD3 R29, R22, -R25, RZ ;  /* 0x80000019161d7210 */ /* 0x000fe20007ffe0ff */
[----:B------:R-:W-:Y:S01]  /*0890*/  FMUL R0, R19, R0 ;  /* 0x0000000013007220 */ /* 0x000fe20000400000 */
[----:B------:R-:W-:-:S03]  /*08a0*/  FFMA.FTZ R24, R27, R24, -0.5 ;  /* 0xbf0000001b187423 */ /* 0x000fc60000010018 */
[----:B------:R-:W-:Y:S01]  /*08b0*/  FADD R29, R29, -1 ;  /* 0xbf8000001d1d7421 */ /* 0x000fe20000000000 */
[----:B------:R-:W-:Y:S01]  /*08c0*/  FFMA.FTZ R18, R19, R0, R19 ;  /* 0x0000000013127223 */ /* 0x000fe20000010013 */
[----:B------:R-:W-:Y:S02]  /*08d0*/  FMUL R24, R27, R24 ;  /* 0x000000181b187220 */ /* 0x000fe40000400000 */
[----:B------:R-:W-:Y:S02]  /*08e0*/  FFMA.FTZ R0, R29, -R16, 0.14084610342979431152 ;  /* 0x3e1039f61d007423 */ /* 0x000fe40000010810 */
[----:B------:R-:W-:Y:S01]  /*08f0*/  FFMA.FTZ R19, R27, R24, R27 ;  /* 0x000000181b137223 */ /* 0x000fe2000001001b */
[----:B-1----:R-:W-:Y:S01]  /*0900*/  @!P3 FMUL R17, R17, R17 ;  /* 0x000000111111b220 */ /* 0x002fe20000400000 */
[----:B------:R-:W-:Y:S01]  /*0910*/  FFMA.FTZ R0, R29, R0, -0.12148627638816833496 ;  /* 0xbdf8cdcc1d007423 */ /* 0x000fe20000010000 */
[----:B------:R-:W-:Y:S01]  /*0920*/  FSETP.NEU.AND P3, PT, R20, RZ, PT ;  /* 0x000000ff1400720b */ /* 0x000fe20003f6d000 */
[----:B------:R-:W-:Y:S01]  /*0930*/  FFMA.FTZ R19, R2, 0.69314718246459960938, R19 ;  /* 0x3f31721802137823 */ /* 0x000fe20000010013 */
[----:B------:R-:W-:Y:S01]  /*0940*/  FADD R17, R17, 1 ;  /* 0x3f80000011117421 */ /* 0x000fe20000000000 */
[----:B------:R-:W-:Y:S01]  /*0950*/  FFMA.FTZ R0, R29, R0, 0.13980610668659210205 ;  /* 0x3e0f29551d007423 */ /* 0x000fe20000010000 */
[----:B------:R-:W-:-:S03]  /*0960*/  @P6 MOV R2, 0x7f800000 ;  /* 0x7f80000000026802 */ /* 0x000fc60000000f00 */
[----:B------:R-:W-:Y:S02]  /*0970*/  FFMA.FTZ R0, R29, R0, -0.16684235632419586182 ;  /* 0xbe2ad8b91d007423 */ /* 0x000fe40000010000 */
[----:B------:R-:W-:Y:S02]  /*0980*/  @P6 FFMA.FTZ R19, R23, R2, +INF ;  /* 0x7f80000017136423 */ /* 0x000fe40000010002 */
[----:B------:R-:W-:-:S04]  /*0990*/  FFMA.FTZ R0, R29, R0, 0.20012299716472625732 ;  /* 0x3e4ced0b1d007423 */ /* 0x000fc80000010000 */
[----:B------:R-:W-:-:S04]  /*09a0*/  FFMA.FTZ R0, R29, R0, -0.24999669194221496582 ;  /* 0xbe7fff221d007423 */ /* 0x000fc80000010000 */
[----:B------:R-:W-:-:S04]  /*09b0*/  FFMA.FTZ R0, R29, R0, 0.33333182334899902344 ;  /* 0x3eaaaa781d007423 */ /* 0x000fc80000010000 */
[----:B------:R-:W-:-:S04]  /*09c0*/  FFMA.FTZ R0, R29, R0, -0.5 ;  /* 0xbf0000001d007423 */ /* 0x000fc80000010000 */
[----:B------:R-:W-:-:S04]  /*09d0*/  FMUL R0, R29, R0 ;  /* 0x000000001d007220 */ /* 0x000fc80000400000 */
[----:B------:R-:W-:Y:S01]  /*09e0*/  FFMA.FTZ R24, R29, R0, R29 ;  /* 0x000000001d187223 */ /* 0x000fe2000001001d */
[----:B------:R-:W-:Y:S02]  /*09f0*/  I2FP.F32.S32 R0, R21 ;  /* 0x0000001500007245 */ /* 0x000fe40000201400 */
[----:B------:R-:W1:Y:S03]  /*0a00*/  MUFU.EX2 R21, R26 ;  /* 0x0000001a00157308 */ /* 0x000e660000000800 */
[----:B------:R-:W-:Y:S01]  /*0a10*/  FFMA.FTZ R27, R0, 1.1920928955078125e-07, RZ ;  /* 0x34000000001b7823 */ /* 0x000fe200000100ff */
[----:B------:R-:W-:-:S03]  /*0a20*/  I2FP.F32.S32 R0, R25 ;  /* 0x0000001900007245 */ /* 0x000fc60000201400 */
[----:B------:R-:W-:Y:S01]  /*0a30*/  FFMA.FTZ R18, R27, 0.69314718246459960938, R18 ;  /* 0x3f3172181b127823 */ /* 0x000fe20000010012 */
[----:B------:R-:W-:Y:S01]  /*0a40*/  @P5 MOV R27, 0x7f800000 ;  /* 0x7f800000001b5802 */ /* 0x000fe20000000f00 */
[----:B------:R-:W-:Y:S01]  /*0a50*/  FFMA.FTZ R25, R0, 1.1920928955078125e-07, RZ ;  /* 0x3400000000197823 */ /* 0x000fe200000100ff */
[----:B------:R-:W-:-:S03]  /*0a60*/  FMUL R0, R7, 1.4426950216293334961 ;  /* 0x3fb8aa3b07007820 */ /* 0x000fc60000400000 */
[----:B------:R-:W-:Y:S01]  /*0a70*/  @P5 FFMA.FTZ R18, R20, R27, +INF ;  /* 0x7f80000014125423 */ /* 0x000fe2000001001b */
[----:B------:R-:W-:Y:S01]  /*0a80*/  ISETP.GE.U32.AND P5, PT, R22, 0x7f800000, PT ;  /* 0x7f8000001600780c */ /* 0x000fe20003fa6070 */
[----:B------:R-:W-:Y:S01]  /*0a90*/  FFMA.FTZ R24, R25, 0.69314718246459960938, R24 ;  /* 0x3f31721819187823 */ /* 0x000fe20000010018 */
[----:B------:R-:W-:Y:S01]  /*0aa0*/  IADD3 R20, R17, -0x3f2aaaab, RZ ;  /* 0xc0d5555511147810 */ /* 0x000fe20007ffe0ff */
[----:B-1----:R-:W-:Y:S01]  /*0ab0*/  @!P2 FMUL R21, R21, R21 ;  /* 0x000000151515a220 */ /* 0x002fe20000400000 */
[----:B------:R-:W-:Y:S02]  /*0ac0*/  FSETP.GEU.AND P6, PT, R0, -126, PT ;  /* 0xc2fc00000000780b */ /* 0x000fe40003fce000 */
[----:B------:R-:W-:Y:S01]  /*0ad0*/  LOP3.LUT R20, R20, 0xff800000, RZ, 0xc0, !PT ;  /* 0xff80000014147812 */ /* 0x000fe200078ec0ff */
[----:B------:R-:W-:Y:S01]  /*0ae0*/  FADD R21, R21, 1 ;  /* 0x3f80000015157421 */ /* 0x000fe20000000000 */
[----:B------:R-:W-:Y:S02]  /*0af0*/  FSETP.NEU.AND P2, PT, R23, RZ, PT ;  /* 0x000000ff1700720b */ /* 0x000fe40003f4d000 */
[----:B------:R-:W-:-:S02]  /*0b00*/  IADD3 R27, R17, -R20, RZ ;  /* 0x80000014111b7210 */ /* 0x000fc40007ffe0ff */
[----:B------:R-:W-:Y:S02]  /*0b10*/  IADD3 R26, R21, -0x3f2aaaab, RZ ;  /* 0xc0d55555151a7810 */ /* 0x000fe40007ffe0ff */
[----:B------:R-:W-:Y:S01]  /*0b20*/  @P5 MOV R23, 0x7f800000 ;  /* 0x7f80000000175802 */ /* 0x000fe20000000f00 */
[----:B------:R-:W-:Y:S01]  /*0b30*/  FADD R27, R27, -1 ;  /* 0xbf8000001b1b7421 */ /* 0x000fe20000000000 */
[----:B------:R-:W-:Y:S01]  /*0b40*/  LOP3.LUT R26, R26, 0xff800000, RZ, 0xc0, !PT ;  /* 0xff8000001a1a7812 */ /* 0x000fe200078ec0ff */
[----:B------:R-:W-:Y:S02]  /*0b50*/  @!P6 FMUL R0, R0, 0.5 ;  /* 0x3f0000000000e820 */ /* 0x000fe40000400000 */
[C---:B------:R-:W-:Y:S01]  /*0b60*/  @P5 FFMA.FTZ R24, R22.reuse, R23, +INF ;  /* 0x7f80000016185423 */ /* 0x040fe20000010017 */
[----:B------:R-:W-:Y:S01]  /*0b70*/  IADD3 R23, R21, -R26, RZ ;  /* 0x8000001a15177210 */ /* 0x000fe20007ffe0ff */
[C---:B------:R-:W-:Y:S01]  /*0b80*/  FFMA.FTZ R2, R27.reuse, -R16, 0.14084610342979431152 ;  /* 0x3e1039f61b027423 */ /* 0x040fe20000010810 */
[----:B------:R-:W-:Y:S01]  /*0b90*/  FSETP.NEU.AND P5, PT, R22, RZ, PT ;  /* 0x000000ff1600720b */ /* 0x000fe20003fad000 */
[----:B------:R-:W1:Y:S02]  /*0ba0*/  MUFU.EX2 R0, R0 ;  /* 0x0000000000007308 */ /* 0x000e640000000800 */
[----:B------:R-:W-:Y:S01]  /*0bb0*/  FFMA.FTZ R2, R27, R2, -0.12148627638816833496 ;  /* 0xbdf8cdcc1b027423 */ /* 0x000fe20000010002 */
[----:B------:R-:W-:-:S03]  /*0bc0*/  FADD R23, R23, -1 ;  /* 0xbf80000017177421 */ /* 0x000fc60000000000 */
[----:B------:R-:W-:Y:S01]  /*0bd0*/  FFMA.FTZ R2, R27, R2, 0.13980610668659210205 ;  /* 0x3e0f29551b027423 */ /* 0x000fe20000010002 */
[----:B------:R-:W-:-:S03]  /*0be0*/  FFMA.FTZ R22, R23, -R16, 0.14084610342979431152 ;  /* 0x3e1039f617167423 */ /* 0x000fc60000010810 */
[----:B------:R-:W-:Y:S01]  /*0bf0*/  FFMA.FTZ R2, R27, R2, -0.16684235632419586182 ;  /* 0xbe2ad8b91b027423 */ /* 0x000fe20000010002 */
[----:B------:R-:W-:-:S03]  /*0c00*/  FFMA.FTZ R22, R23, R22, -0.12148627638816833496 ;  /* 0xbdf8cdcc17167423 */ /* 0x000fc60000010016 */
[----:B------:R-:W-:Y:S01]  /*0c10*/  FFMA.FTZ R2, R27, R2, 0.20012299716472625732 ;  /* 0x3e4ced0b1b027423 */ /* 0x000fe20000010002 */
[----:B------:R-:W-:Y:S01]  /*0c20*/  FFMA.FTZ R22, R23, R22, 0.13980610668659210205 ;  /* 0x3e0f295517167423 */ /* 0x000fe20000010016 */
[----:B-1----:R-:W-:Y:S02]  /*0c30*/  @!P6 FMUL R0, R0, R0 ;  /* 0x000000000000e220 */ /* 0x002fe40000400000 */
[----:B------:R-:W-:Y:S01]  /*0c40*/  FFMA.FTZ R2, R27, R2, -0.24999669194221496582 ;  /* 0xbe7fff221b027423 */ /* 0x000fe20000010002 */
[----:B------:R-:W-:Y:S01]  /*0c50*/  FFMA.FTZ R22, R23, R22, -0.16684235632419586182 ;  /* 0xbe2ad8b917167423 */ /* 0x000fe20000010016 */
[----:B------:R-:W-:Y:S01]  /*0c60*/  FSETP.GT.AND P6, PT, R8, 20, PT ;  /* 0x41a000000800780b */ /* 0x000fe20003fc4000 */
[----:B------:R-:W-:Y:S01]  /*0c70*/  FADD R25, R0, 1 ;  /* 0x3f80000000197421 */ /* 0x000fe20000000000 */
[----:B------:R-:W-:Y:S01]  /*0c80*/  FFMA.FTZ R2, R27, R2, 0.33333182334899902344 ;  /* 0x3eaaaa781b027423 */ /* 0x000fe20000010002 */
[----:B------:R-:W-:-:S03]  /*0c90*/  FFMA.FTZ R22, R23, R22, 0.20012299716472625732 ;  /* 0x3e4ced0b17167423 */ /* 0x000fc60000010016 */
[----:B------:R-:W-:Y:S01]  /*0ca0*/  FFMA.FTZ R2, R27, R2, -0.5 ;  /* 0xbf0000001b027423 */ /* 0x000fe20000010002 */
[----:B------:R-:W-:-:S03]  /*0cb0*/  FFMA.FTZ R22, R23, R22, -0.24999669194221496582 ;  /* 0xbe7fff2217167423 */ /* 0x000fc60000010016 */
[----:B------:R-:W-:Y:S01]  /*0cc0*/  FMUL R2, R27, R2 ;  /* 0x000000021b027220 */ /* 0x000fe20000400000 */
[----:B------:R-:W-:Y:S02]  /*0cd0*/  FFMA.FTZ R0, R23, R22, 0.33333182334899902344 ;  /* 0x3eaaaa7817007423 */ /* 0x000fe40000010016 */
[----:B------:R-:W-:Y:S01]  /*0ce0*/  @!P6 FSEL R8, R3, -INF , P4 ;  /* 0xff8000000308e808 */ /* 0x000fe20002000000 */
[----:B------:R-:W-:Y:S01]  /*0cf0*/  FFMA.FTZ R22, R27, R2, R27 ;  /* 0x000000021b167223 */ /* 0x000fe2000001001b */
[----:B------:R-:W-:Y:S01]  /*0d00*/  FFMA.FTZ R0, R23, R0, -0.5 ;  /* 0xbf00000017007423 */ /* 0x000fe20000010000 */
[----:B------:R-:W-:Y:S02]  /*0d10*/  IADD3 R27, R25, -0x3f2aaaab, RZ ;  /* 0xc0d55555191b7810 */ /* 0x000fe40007ffe0ff */
[----:B------:R-:W-:Y:S01]  /*0d20*/  MOV R3, UR6 ;  /* 0x0000000600037c02 */ /* 0x000fe20008000f00 */
[----:B------:R-:W-:Y:S01]  /*0d30*/  FMUL R2, R23, R0 ;  /* 0x0000000017027220 */ /* 0x000fe20000400000 */
[----:B------:R-:W-:Y:S01]  /*0d40*/  LOP3.LUT R0, R27, 0xff800000, RZ, 0xc0, !PT ;  /* 0xff8000001b007812 */ /* 0x000fe200078ec0ff */
[----:B------:R-:W-:-:S02]  /*0d50*/  ULDC.64 UR6, c[0x0][0x220] ;  /* 0x0000880000067ab9 */ /* 0x000fc40000000a00 */
[----:B------:R-:W-:Y:S01]  /*0d60*/  FFMA.FTZ R23, R23, R2, R23 ;  /* 0x0000000217177223 */ /* 0x000fe20000010017 */
[-C--:B------:R-:W-:Y:S02]  /*0d70*/  IADD3 R27, R25, -R0.reuse, RZ ;  /* 0x80000000191b7210 */ /* 0x080fe40007ffe0ff */
[----:B------:R-:W-:-:S03]  /*0d80*/  I2FP.F32.S32 R0, R0 ;  /* 0x0000000000007245 */ /* 0x000fc60000201400 */
[----:B------:R-:W-:Y:S02]  /*0d90*/  FADD R27, R27, -1 ;  /* 0xbf8000001b1b7421 */ /* 0x000fe40000000000 */
[----:B------:R-:W-:Y:S02]  /*0da0*/  FFMA.FTZ R0, R0, 1.1920928955078125e-07, RZ ;  /* 0x3400000000007823 */ /* 0x000fe400000100ff */
[----:B------:R-:W-:-:S04]  /*0db0*/  FFMA.FTZ R2, R27, -R16, 0.14084610342979431152 ;  /* 0x3e1039f61b027423 */ /* 0x000fc80000010810 */
[----:B------:R-:W-:-:S04]  /*0dc0*/  FFMA.FTZ R2, R27, R2, -0.12148627638816833496 ;  /* 0xbdf8cdcc1b027423 */ /* 0x000fc80000010002 */
[----:B------:R-:W-:-:S04]  /*0dd0*/  FFMA.FTZ R2, R27, R2, 0.13980610668659210205 ;  /* 0x3e0f29551b027423 */ /* 0x000fc80000010002 */
[----:B------:R-:W-:-:S04]  /*0de0*/  FFMA.FTZ R2, R27, R2, -0.16684235632419586182 ;  /* 0xbe2ad8b91b027423 */ /* 0x000fc80000010002 */
[----:B------:R-:W-:-:S04]  /*0df0*/  FFMA.FTZ R2, R27, R2, 0.20012299716472625732 ;  /* 0x3e4ced0b1b027423 */ /* 0x000fc80000010002 */
[----:B------:R-:W-:-:S04]  /*0e00*/  FFMA.FTZ R2, R27, R2, -0.24999669194221496582 ;  /* 0xbe7fff221b027423 */ /* 0x000fc80000010002 */
[----:B------:R-:W-:-:S04]  /*0e10*/  FFMA.FTZ R2, R27, R2, 0.33333182334899902344 ;  /* 0x3eaaaa781b027423 */ /* 0x000fc80000010002 */
[----:B------:R-:W-:-:S04]  /*0e20*/  FFMA.FTZ R2, R27, R2, -0.5 ;  /* 0xbf0000001b027423 */ /* 0x000fc80000010002 */
[----:B------:R-:W-:-:S04]  /*0e30*/  FMUL R2, R27, R2 ;  /* 0x000000021b027220 */ /* 0x000fc80000400000 */
[----:B------:R-:W-:Y:S01]  /*0e40*/  FFMA.FTZ R27, R27, R2, R27 ;  /* 0x000000021b1b7223 */ /* 0x000fe2000001001b */
[----:B------:R-:W-:-:S03]  /*0e50*/  MOV R2, UR4 ;  /* 0x0000000400027c02 */ /* 0x000fc60008000f00 */
[----:B------:R-:W-:-:S03]  /*0e60*/  FFMA.FTZ R27, R0, 0.69314718246459960938, R27 ;  /* 0x3f317218001b7823 */ /* 0x000fc6000001001b */
[----:B------:R1:W2:Y:S01]  /*0e70*/  LDG.E R2, desc[UR10][R2.64] ;  /* 0x0000000a02027981 */ /* 0x0002a2000c1e1900 */
[----:B------:R-:W-:Y:S01]  /*0e80*/  FMUL R0, R5, 1.4426950216293334961 ;  /* 0x3fb8aa3b05007820 */ /* 0x000fe20000400000 */
[----:B------:R-:W-:Y:S01]  /*0e90*/  FSETP.GT.AND P4, PT, R9, 20, PT ;  /* 0x41a000000900780b */ /* 0x000fe20003f84000 */
[----:B------:R-:W-:-:S03]  /*0ea0*/  ULEA UR4, UP0, UR5, UR6, 0x2 ;  /* 0x0000000605047291 */ /* 0x000fc6000f80103f */
[----:B------:R-:W-:Y:S01]  /*0eb0*/  FSETP.GEU.AND P6, PT, R0, -126, PT ;  /* 0xc2fc00000000780b */ /* 0x000fe20003fce000 */
[----:B------:R-:W-:-:S08]  /*0ec0*/  ULEA.HI.X UR5, UR5, UR7, URZ, 0x2, UP0 ;  /* 0x0000000705057291 */ /* 0x000fd000080f143f */
[----:B------:R-:W-:Y:S02]  /*0ed0*/  @!P4 FSEL R9, R18, -INF , P3 ;  /* 0xff8000001209c808 */ /* 0x000fe40001800000 */
[----:B------:R-:W-:Y:S02]  /*0ee0*/  FSETP.GT.AND P4, PT, R10, 20, PT ;  /* 0x41a000000a00780b */ /* 0x000fe40003f84000 */
[----:B------:R-:W-:Y:S01]  /*0ef0*/  @!P6 FMUL R0, R0, 0.5 ;  /* 0x3f0000000000e820 */ /* 0x000fe20000400000 */
[----:B------:R-:W-:-:S03]  /*0f00*/  FSETP.GT.AND P3, PT, R11, 20, PT ;  /* 0x41a000000b00780b */ /* 0x000fc60003f64000 */
[----:B------:R-:W3:Y:S07]  /*0f10*/  MUFU.EX2 R18, R0 ;  /* 0x0000000000127308 */ /* 0x000eee0000000800 */
[----:B------:R-:W-:Y:S02]  /*0f20*/  @!P4 FSEL R10, R19, -INF , P2 ;  /* 0xff800000130ac808 */ /* 0x000fe40001000000 */
[----:B------:R-:W-:Y:S02]  /*0f30*/  ISETP.GE.U32.AND P4, PT, R21, 0x7f800000, PT ;  /* 0x7f8000001500780c */ /* 0x000fe40003f86070 */
[----:B------:R-:W-:-:S02]  /*0f40*/  @!P3 FSEL R11, R24, -INF , P5 ;  /* 0xff800000180bb808 */ /* 0x000fc40002800000 */
[----:B------:R-:W-:Y:S02]  /*0f50*/  FSETP.GT.AND P3, PT, R7, 20, PT ;  /* 0x41a000000700780b */ /* 0x000fe40003f64000 */
[----:B------:R-:W-:Y:S01]  /*0f60*/  FSETP.GT.AND P5, PT, R6, 20, PT ;  /* 0x41a000000600780b */ /* 0x000fe20003fa4000 */
[----:B---3--:R-:W-:Y:S01]  /*0f70*/  @!P6 FMUL R18, R18, R18 ;  /* 0x000000121212e220 */ /* 0x008fe20000400000 */
[----:B------:R-:W-:-:S03]  /*0f80*/  ISETP.GE.U32.AND P6, PT, R25, 0x7f800000, PT ;  /* 0x7f8000001900780c */ /* 0x000fc60003fc6070 */
[----:B-1----:R-:W-:-:S05]  /*0f90*/  FADD R3, R18, 1 ;  /* 0x3f80000012037421 */ /* 0x002fca0000000000 */
[----:B------:R-:W-:-:S04]  /*0fa0*/  IADD3 R18, R3, -0x3f2aaaab, RZ ;  /* 0xc0d5555503127810 */ /* 0x000fc80007ffe0ff */
[----:B------:R-:W-:Y:S02]  /*0fb0*/  LOP3.LUT R18, R18, 0xff800000, RZ, 0xc0, !PT ;  /* 0xff80000012127812 */ /* 0x000fe400078ec0ff */
[----:B------:R-:W-:Y:S02]  /*0fc0*/  @P6 MOV R24, 0x7f800000 ;  /* 0x7f80000000186802 */ /* 0x000fe40000000f00 */
[----:B------:R-:W-:-:S03]  /*0fd0*/  IADD3 R19, R3, -R18, RZ ;  /* 0x8000001203137210 */ /* 0x000fc60007ffe0ff */
[C---:B------:R-:W-:Y:S01]  /*0fe0*/  @P6 FFMA.FTZ R27, R25.reuse, R24, +INF ;  /* 0x7f800000191b6423 */ /* 0x040fe20000010018 */
[----:B------:R-:W-:Y:S01]  /*0ff0*/  FSETP.NEU.AND P6, PT, R25, RZ, PT ;  /* 0x000000ff1900720b */ /* 0x000fe20003fcd000 */
[----:B------:R-:W-:-:S03]  /*1000*/  FADD R19, R19, -1 ;  /* 0xbf80000013137421 */ /* 0x000fc60000000000 */
[----:B------:R-:W-:Y:S01]  /*1010*/  @!P3 FSEL R7, R27, -INF , P6 ;  /* 0xff8000001b07b808 */ /* 0x000fe20003000000 */
[----:B------:R-:W-:Y:S01]  /*1020*/  FFMA.FTZ R16, R19, -R16, 0.14084610342979431152 ;  /* 0x3e1039f613107423 */ /* 0x000fe20000010810 */
[----:B------:R-:W-:Y:S02]  /*1030*/  ISETP.GE.U32.AND P3, PT, R3, 0x7f800000, PT ;  /* 0x7f8000000300780c */ /* 0x000fe40003f66070 */
[----:B------:R-:W-:Y:S01]  /*1040*/  FSETP.NEU.AND P6, PT, R21, RZ, PT ;  /* 0x000000ff1500720b */ /* 0x000fe20003fcd000 */
[----:B------:R-:W-:Y:S01]  /*1050*/  FFMA.FTZ R0, R19, R16, -0.12148627638816833496 ;  /* 0xbdf8cdcc13007423 */ /* 0x000fe20000010010 */
[----:B--2---:R-:W-:-:S03]  /*1060*/  FMUL R16, R2, 1.4426950216293334961 ;  /* 0x3fb8aa3b02107820 */ /* 0x004fc60000400000 */
[C---:B------:R-:W-:Y:S01]  /*1070*/  FFMA.FTZ R2, R19.reuse, R0, 0.13980610668659210205 ;  /* 0x3e0f295513027423 */ /* 0x040fe20000010000 */
[----:B------:R-:W-:Y:S02]  /*1080*/  I2FP.F32.S32 R0, R26 ;  /* 0x0000001a00007245 */ /* 0x000fe40000201400 */
[----:B------:R-:W-:Y:S01]  /*1090*/  FSETP.GEU.AND P2, PT, R16, -126, PT ;  /* 0xc2fc00001000780b */ /* 0x000fe20003f4e000 */
[C---:B------:R-:W-:Y:S02]  /*10a0*/  FFMA.FTZ R2, R19.reuse, R2, -0.16684235632419586182 ;  /* 0xbe2ad8b913027423 */ /* 0x040fe40000010002 */
[----:B------:R-:W-:Y:S02]  /*10b0*/  FFMA.FTZ R0, R0, 1.1920928955078125e-07, RZ ;  /* 0x3400000000007823 */ /* 0x000fe400000100ff */
[C---:B------:R-:W-:Y:S02]  /*10c0*/  FFMA.FTZ R2, R19.reuse, R2, 0.20012299716472625732 ;  /* 0x3e4ced0b13027423 */ /* 0x040fe40000010002 */
[----:B------:R-:W-:Y:S01]  /*10d0*/  FFMA.FTZ R23, R0, 0.69314718246459960938, R23 ;  /* 0x3f31721800177823 */ /* 0x000fe20000010017 */
[----:B------:R-:W-:Y:S01]  /*10e0*/  @P4 MOV R0, 0x7f800000 ;  /* 0x7f80000000004802 */ /* 0x000fe20000000f00 */
[----:B------:R-:W-:-:S04]  /*10f0*/  FFMA.FTZ R2, R19, R2, -0.24999669194221496582 ;  /* 0xbe7fff2213027423 */ /* 0x000fc80000010002 */
[----:B------:R-:W-:Y:S01]  /*1100*/  @P4 FFMA.FTZ R23, R21, R0, +INF ;  /* 0x7f80000015174423 */ /* 0x000fe20000010000 */
[----:B------:R-:W-:Y:S01]  /*1110*/  @!P2 FMUL R16, R16, 0.5 ;  /* 0x3f0000001010a820 */ /* 0x000fe20000400000 */
[----:B------:R-:W-:Y:S01]  /*1120*/  FFMA.FTZ R2, R19, R2, 0.33333182334899902344 ;  /* 0x3eaaaa7813027423 */ /* 0x000fe20000010002 */
[----:B------:R-:W-:Y:S02]  /*1130*/  ISETP.GE.U32.AND P4, PT, R17, 0x7f800000, PT ;  /* 0x7f8000001100780c */ /* 0x000fe40003f86070 */
[----:B------:R-:W-:Y:S01]  /*1140*/  @!P5 FSEL R6, R23, -INF , P6 ;  /* 0xff8000001706d808 */ /* 0x000fe20003000000 */
[----:B------:R-:W-:Y:S01]  /*1150*/  FFMA.FTZ R2, R19, R2, -0.5 ;  /* 0xbf00000013027423 */ /* 0x000fe20000010002 */
[----:B------:R-:W1:Y:S01]  /*1160*/  MUFU.EX2 R16, R16 ;  /* 0x0000001000107308 */ /* 0x000e620000000800 */
[----:B------:R-:W-:Y:S02]  /*1170*/  FSETP.GT.AND P6, PT, R5, 20, PT ;  /* 0x41a000000500780b */ /* 0x000fe40003fc4000 */
[----:B------:R-:W-:Y:S01]  /*1180*/  FMUL R24, R19, R2 ;  /* 0x0000000213187220 */ /* 0x000fe20000400000 */
[----:B------:R-:W-:-:S02]  /*1190*/  I2FP.F32.S32 R2, R18 ;  /* 0x0000001200027245 */ /* 0x000fc40000201400 */
[----:B------:R-:W-:Y:S01]  /*11a0*/  @P3 MOV R18, 0x7f800000 ;  /* 0x7f80000000123802 */ /* 0x000fe20000000f00 */
[----:B------:R-:W-:Y:S01]  /*11b0*/  FFMA.FTZ R21, R19, R24, R19 ;  /* 0x0000001813157223 */ /* 0x000fe20000010013 */
[----:B------:R-:W-:Y:S01]  /*11c0*/  I2FP.F32.S32 R0, R20 ;  /* 0x0000001400007245 */ /* 0x000fe20000201400 */
[----:B------:R-:W-:Y:S01]  /*11d0*/  FFMA.FTZ R2, R2, 1.1920928955078125e-07, RZ ;  /* 0x3400000002027823 */ /* 0x000fe200000100ff */
[----:B------:R-:W-:-:S03]  /*11e0*/  FSETP.GT.AND P5, PT, R4, 20, PT ;  /* 0x41a000000400780b */ /* 0x000fc60003fa4000 */
[----:B------:R-:W-:Y:S01]  /*11f0*/  FFMA.FTZ R2, R2, 0.69314718246459960938, R21 ;  /* 0x3f31721802027823 */ /* 0x000fe20000010015 */
[C---:B------:R-:W-:Y:S01]  /*1200*/  @P3 FFMA.FTZ R2, R3.reuse, R18, +INF ;  /* 0x7f80000003023423 */ /* 0x040fe20000010012 */
[----:B------:R-:W-:Y:S01]  /*1210*/  FSETP.NEU.AND P3, PT, R3, RZ, PT ;  /* 0x000000ff0300720b */ /* 0x000fe20003f6d000 */
[----:B------:R-:W-:Y:S01]  /*1220*/  FFMA.FTZ R19, R0, 1.1920928955078125e-07, RZ ;  /* 0x3400000000137823 */ /* 0x000fe200000100ff */
[----:B-1----:R-:W-:Y:S01]  /*1230*/  @!P2 FMUL R16, R16, R16 ;  /* 0x000000101010a220 */ /* 0x002fe20000400000 */
[----:B------:R-:W-:Y:S02]  /*1240*/  @P4 MOV R0, 0x7f800000 ;  /* 0x7f80000000004802 */ /* 0x000fe40000000f00 */
[----:B------:R-:W-:Y:S01]  /*1250*/  @!P6 FSEL R5, R2, -INF , P3 ;  /* 0xff8000000205e808 */ /* 0x000fe20001800000 */
[----:B------:R-:W-:Y:S01]  /*1260*/  FADD R16, RZ, -R16 ;  /* 0x80000010ff107221 */ /* 0x000fe20000000000 */
[----:B------:R-:W-:Y:S01]  /*1270*/  IADD3 R2, P2, R15, UR4, RZ ;  /* 0x000000040f027c10 */ /* 0x000fe2000ff5e0ff */
[----:B------:R-:W-:Y:S01]  /*1280*/  FFMA.FTZ R19, R19, 0.69314718246459960938, R22 ;  /* 0x3f31721813137823 */ /* 0x000fe20000010016 */
[C---:B------:R-:W-:Y:S01]  /*1290*/  @P4 FFMA.FTZ R19, R17.reuse, R0, +INF ;  /* 0x7f80000011134423 */ /* 0x040fe20000010000 */
[----:B------:R-:W-:Y:S01]  /*12a0*/  FSETP.NEU.AND P4, PT, R17, RZ, PT ;  /* 0x000000ff1100720b */ /* 0x000fe20003f8d000 */
[----:B------:R-:W-:Y:S01]  /*12b0*/  FMUL R8, R16, R8 ;  /* 0x0000000810087220 */ /* 0x000fe20000400000 */
[----:B------:R-:W-:Y:S01]  /*12c0*/  IADD3.X R3, R12, UR5, RZ, P2, !PT ;  /* 0x000000050c037c10 */ /* 0x000fe200097fe4ff */
[C---:B------:R-:W-:Y:S01]  /*12d0*/  FMUL R9, R16.reuse, R9 ;  /* 0x0000000910097220 */ /* 0x040fe20000400000 */
[C---:B------:R-:W-:Y:S01]  /*12e0*/  FMUL R10, R16.reuse, R10 ;  /* 0x0000000a100a7220 */ /* 0x040fe20000400000 */
[----:B------:R-:W-:Y:S01]  /*12f0*/  FMUL R11, R16, R11 ;  /* 0x0000000b100b7220 */ /* 0x000fe20000400000 */
[----:B------:R-:W-:Y:S01]  /*1300*/  IADD3 R14, P3, R14, UR4, RZ ;  /* 0x000000040e0e7c10 */ /* 0x000fe2000ff7e0ff */
[C---:B------:R-:W-:Y:S01]  /*1310*/  FMUL R6, R16.reuse, R6 ;  /* 0x0000000610067220 */ /* 0x040fe20000400000 */
[----:B------:R-:W-:Y:S01]  /*1320*/  @!P5 FSEL R4, R19, -INF , P4 ;  /* 0xff8000001304d808 */ /* 0x000fe20002000000 */
[C---:B------:R-:W-:Y:S01]  /*1330*/  FMUL R5, R16.reuse, R5 ;  /* 0x0000000510057220 */ /* 0x040fe20000400000 */
[----:B------:R1:W-:Y:S01]  /*1340*/  @P0 STG.E.128 desc[UR10][R2.64], R8 ;  /* 0x0000000802000986 */ /* 0x0003e2000c101d0a */
[----:B------:R-:W-:Y:S01]  /*1350*/  IADD3.X R15, R13, UR5, RZ, P3, !PT ;  /* 0x000000050d0f7c10 */ /* 0x000fe20009ffe4ff */
[C---:B------:R-:W-:Y:S01]  /*1360*/  FMUL R7, R16.reuse, R7 ;  /* 0x0000000710077220 */ /* 0x040fe20000400000 */
[----:B------:R-:W-:Y:S01]  /*1370*/  FMUL R4, R16, R4 ;  /* 0x0000000410047220 */ /* 0x000fe20000400000 */
[----:B0-----:R-:W-:Y:S06]  /*1380*/  @!P1 EXIT ;  /* 0x000000000000994d */ /* 0x001fec0003800000 */
[----:B------:R-:W-:Y:S01]  /*1390*/  STG.E.128 desc[UR10][R14.64], R4 ;  /* 0x000000040e007986 */ /* 0x000fe2000c101d0a */
[----:B------:R-:W-:Y:S05]  /*13a0*/  EXIT ;  /* 0x000000000000794d */ /* 0x000fea0003800000 */
.L_x_0:
[----:B------:R-:W-:-:S00]  /*13b0*/  BRA `(.L_x_0) ;  /* 0xfffffffc00fc7947 */ /* 0x000fc0000383ffff */
[----:B------:R-:W-:-:S00]  /*13c0*/  NOP ;  /* 0x0000000000007918 */ /* 0x000fc00000000000 */
        /* <DEDUP_REMOVED lines=11> */
.L_x_1:


//--------------------- .nv.global.init           --------------------------
	.section	.nv.global.init,"aw",@progbits
.nv.global.init:
	.type		_$_str,@object
	.size		_$_str,(.L_0 - _$_str)
_$_str:
        /*0000*/ 	.byte	0x5f, 0x5f, 0x43, 0x55, 0x44, 0x41, 0x5f, 0x46, 0x54, 0x5a, 0x00
.L_0:


//--------------------- .nv.shared.reserved.0     --------------------------
	.section	.nv.shared.reserved.0,"aw",@nobits
	.weak		__nv_reservedSMEM_offset_0_alias
	.size		__nv_reservedSMEM_offset_0_alias, 0, 0
	.other		__nv_reservedSMEM_offset_0_alias,@"STO_CUDA_RESERVED_SHARED STV_DEFAULT"
__nv_reservedSMEM_offset_0_alias:
	.zero		0


//--------------------- .nv.constant0.kda_gate_fwd_kernel --------------------------
	.section	.nv.constant0.kda_gate_fwd_kernel,"a",@progbits
	.sectionflags	@""
	.align	4
.nv.constant0.kda_gate_fwd_kernel:
	.zero		576


//--------------------- SYMBOLS --------------------------

	.type		.nv.reservedSmem.offset0,@object
	.size		.nv.reservedSmem.offset0,0x4
